	.headerflags	@"EF_CUDA_TEXMODE_UNIFIED EF_CUDA_64BIT_ADDRESS EF_CUDA_ACCELERATORS EF_CUDA_SM90 EF_CUDA_VIRTUAL_SM(EF_CUDA_SM90)"
	.elftype	@"ET_EXEC"


//--------------------- .nv.info                  --------------------------
	.section	.nv.info,"",@"SHT_CUDA_INFO"
	.align	4


	//----- nvinfo : EIATTR_REGCOUNT
	.align		4
        /*0000*/ 	.byte	0x04, 0x2f
        /*0002*/ 	.short	(.L_3 - .L_2)
	.align		4
.L_2:
        /*0004*/ 	.word	index@(triton_poi_fused__native_batch_norm_legit_no_training_cat_relu_23)
        /*0008*/ 	.word	0x00000017


	//----- nvinfo : EIATTR_MIN_STACK_SIZE
	.align		4
.L_3:
        /*000c*/ 	.byte	0x04, 0x12
        /*000e*/ 	.short	(.L_5 - .L_4)
	.align		4
.L_4:
        /*0010*/ 	.word	index@(triton_poi_fused__native_batch_norm_legit_no_training_cat_relu_23)
        /*0014*/ 	.word	0x00000000


	//----- nvinfo : EIATTR_FRAME_SIZE
	.align		4
.L_5:
        /*0018*/ 	.byte	0x04, 0x11
        /*001a*/ 	.short	(.L_7 - .L_6)
	.align		4
.L_6:
        /*001c*/ 	.word	index@(triton_poi_fused__native_batch_norm_legit_no_training_cat_relu_23)
        /*0020*/ 	.word	0x00000000


	//----- nvinfo : EIATTR_MIN_STACK_SIZE
	.align		4
.L_7:
        /*0024*/ 	.byte	0x04, 0x12
        /*0026*/ 	.short	(.L_9 - .L_8)
	.align		4
.L_8:
        /*0028*/ 	.word	index@(triton_poi_fused__native_batch_norm_legit_no_training_cat_relu_23)
        /*002c*/ 	.word	0x00000000
.L_9:


//--------------------- .nv.info.triton_poi_fused__native_batch_norm_legit_no_training_cat_relu_23 --------------------------
	.section	.nv.info.triton_poi_fused__native_batch_norm_legit_no_training_cat_relu_23,"",@"SHT_CUDA_INFO"
	.sectionflags	@""
	.align	4


	//----- nvinfo : EIATTR_CUDA_API_VERSION
	.align		4
        /*0000*/ 	.byte	0x04, 0x37
        /*0002*/ 	.short	(.L_11 - .L_10)
.L_10:
        /*0004*/ 	.word	0x0000007c


	//----- nvinfo : EIATTR_KPARAM_INFO
	.align		4
.L_11:
        /*0008*/ 	.byte	0x04, 0x17
        /*000a*/ 	.short	(.L_13 - .L_12)
.L_12:
        /*000c*/ 	.word	0x00000000
        /*0010*/ 	.short	0x0008
        /*0012*/ 	.short	0x0040
        /*0014*/ 	.byte	0x00, 0xf0, 0x11, 0x00


	//----- nvinfo : EIATTR_KPARAM_INFO
	.align		4
.L_13:
        /*0018*/ 	.byte	0x04, 0x17
        /*001a*/ 	.short	(.L_15 - .L_14)
.L_14:
        /*001c*/ 	.word	0x00000000
        /*0020*/ 	.short	0x0007
        /*0022*/ 	.short	0x0038
        /*0024*/ 	.byte	0x00, 0xf4, 0x21, 0x00


	//----- nvinfo : EIATTR_KPARAM_INFO
	.align		4
.L_15:
        /*0028*/ 	.byte	0x04, 0x17
        /*002a*/ 	.short	(.L_17 - .L_16)
.L_16:
        /*002c*/ 	.word	0x00000000
        /*0030*/ 	.short	0x0006
        /*0032*/ 	.short	0x0030
        /*0034*/ 	.byte	0x00, 0xf4, 0x21, 0x00


	//----- nvinfo : EIATTR_KPARAM_INFO
	.align		4
.L_17:
        /*0038*/ 	.byte	0x04, 0x17
        /*003a*/ 	.short	(.L_19 - .L_18)
.L_18:
        /*003c*/ 	.word	0x00000000
        /*0040*/ 	.short	0x0005
        /*0042*/ 	.short	0x0028
        /*0044*/ 	.byte	0x00, 0xf4, 0x21, 0x00


	//----- nvinfo : EIATTR_KPARAM_INFO
	.align		4
.L_19:
        /*0048*/ 	.byte	0x04, 0x17
        /*004a*/ 	.short	(.L_21 - .L_20)
.L_20:
        /*004c*/ 	.word	0x00000000
        /*0050*/ 	.short	0x0004
        /*0052*/ 	.short	0x0020
        /*0054*/ 	.byte	0x00, 0xf4, 0x21, 0x00


	//----- nvinfo : EIATTR_KPARAM_INFO
	.align		4
.L_21:
        /*0058*/ 	.byte	0x04, 0x17
        /*005a*/ 	.short	(.L_23 - .L_22)
.L_22:
        /*005c*/ 	.word	0x00000000
        /*0060*/ 	.short	0x0003
        /*0062*/ 	.short	0x0018
        /*0064*/ 	.byte	0x00, 0xf4, 0x21, 0x00


	//----- nvinfo : EIATTR_KPARAM_INFO
	.align		4
.L_23:
        /*0068*/ 	.byte	0x04, 0x17
        /*006a*/ 	.short	(.L_25 - .L_24)
.L_24:
        /*006c*/ 	.word	0x00000000
        /*0070*/ 	.short	0x0002
        /*0072*/ 	.short	0x0010
        /*0074*/ 	.byte	0x00, 0xf4, 0x21, 0x00


	//----- nvinfo : EIATTR_KPARAM_INFO
	.align		4
.L_25:
        /*0078*/ 	.byte	0x04, 0x17
        /*007a*/ 	.short	(.L_27 - .L_26)
.L_26:
        /*007c*/ 	.word	0x00000000
        /*0080*/ 	.short	0x0001
        /*0082*/ 	.short	0x0008
        /*0084*/ 	.byte	0x00, 0xf4, 0x21, 0x00


	//----- nvinfo : EIATTR_KPARAM_INFO
	.align		4
.L_27:
        /*0088*/ 	.byte	0x04, 0x17
        /*008a*/ 	.short	(.L_29 - .L_28)
.L_28:
        /*008c*/ 	.word	0x00000000
        /*0090*/ 	.short	0x0000
        /*0092*/ 	.short	0x0000
        /*0094*/ 	.byte	0x00, 0xf4, 0x21, 0x00


	//----- nvinfo : EIATTR_SPARSE_MMA_MASK
	.align		4
.L_29:
        /*0098*/ 	.byte	0x03, 0x50
        /*009a*/ 	.short	0x0000


	//----- nvinfo : EIATTR_MAXREG_COUNT
	.align		4
        /*009c*/ 	.byte	0x03, 0x1b
        /*009e*/ 	.short	0x00ff


	//----- nvinfo : EIATTR_EXIT_INSTR_OFFSETS
	.align		4
        /*00a0*/ 	.byte	0x04, 0x1c
        /*00a2*/ 	.short	(.L_31 - .L_30)


	//   ....[0]....
.L_30:
        /*00a4*/ 	.word	0x00000520


	//----- nvinfo : EIATTR_REQNTID
	.align		4
.L_31:
        /*00a8*/ 	.byte	0x04, 0x10
        /*00aa*/ 	.short	(.L_33 - .L_32)
.L_32:
        /*00ac*/ 	.word	0x00000100
        /*00b0*/ 	.word	0x00000001
        /*00b4*/ 	.word	0x00000001


	//----- nvinfo : EIATTR_CBANK_PARAM_SIZE
	.align		4
.L_33:
        /*00b8*/ 	.byte	0x03, 0x19
        /*00ba*/ 	.short	0x0044


	//----- nvinfo : EIATTR_PARAM_CBANK
	.align		4
        /*00bc*/ 	.byte	0x04, 0x0a
        /*00be*/ 	.short	(.L_35 - .L_34)
	.align		4
.L_34:
        /*00c0*/ 	.word	index@(.nv.constant0.triton_poi_fused__native_batch_norm_legit_no_training_cat_relu_23)
        /*00c4*/ 	.short	0x0210
        /*00c6*/ 	.short	0x0044


	//----- nvinfo : EIATTR_SW_WAR
	.align		4
.L_35:
        /*00c8*/ 	.byte	0x04, 0x36
        /*00ca*/ 	.short	(.L_37 - .L_36)
.L_36:
        /*00cc*/ 	.word	0x00000008
.L_37:


//--------------------- .nv.callgraph             --------------------------
	.section	.nv.callgraph,"",@"SHT_CUDA_CALLGRAPH"
	.align	4
	.sectionentsize	8
	.align		4
        /*0000*/ 	.word	0x00000000
	.align		4
        /*0004*/ 	.word	0xffffffff
	.align		4
        /*0008*/ 	.word	0x00000000
	.align		4
        /*000c*/ 	.word	0xfffffffe
	.align		4
        /*0010*/ 	.word	0x00000000
	.align		4
        /*0014*/ 	.word	0xfffffffd
	.align		4
        /*0018*/ 	.word	0x00000000
	.align		4
        /*001c*/ 	.word	0xfffffffc


//--------------------- .nv.constant4             --------------------------
	.section	.nv.constant4,"a",@progbits
	.align	8
	.align		8
.nv.constant4:
        /*0000*/ 	.dword	_$_str
	.align		8
        /*0008*/ 	.dword	_$_str_$_2


//--------------------- .text.triton_poi_fused__native_batch_norm_legit_no_training_cat_relu_23 --------------------------
	.section	.text.triton_poi_fused__native_batch_norm_legit_no_training_cat_relu_23,"ax",@progbits
	.align	128
        .global         triton_poi_fused__native_batch_norm_legit_no_training_cat_relu_23
        .type           triton_poi_fused__native_batch_norm_legit_no_training_cat_relu_23,@function
        .size           triton_poi_fused__native_batch_norm_legit_no_training_cat_relu_23,(.L_x_1 - triton_poi_fused__native_batch_norm_legit_no_training_cat_relu_23)
        .other          triton_poi_fused__native_batch_norm_legit_no_training_cat_relu_23,@"STO_CUDA_ENTRY STV_DEFAULT"
triton_poi_fused__native_batch_norm_legit_no_training_cat_relu_23:
.text.triton_poi_fused__native_batch_norm_legit_no_training_cat_relu_23:
[----:B------:R-:W-:Y:S01]  /*0000*/  LDC R1, c[0x0][0x28] ;  /* 0x00000a00ff017b82 */ /* 0x000fe20000000800 */
[----:B------:R-:W1:Y:S07]  /*0010*/  S2R R0, SR_TID.X ;  /* 0x0000000000007919 */ /* 0x000e6e0000002100 */
[----:B------:R-:W2:Y:S01]  /*0020*/  LDC.64 R4, c[0x0][0x228] ;  /* 0x00008a00ff047b82 */ /* 0x000ea20000000a00 */
[----:B------:R-:W-:Y:S01]  /*0030*/  ULDC.64 UR4, c[0x0][0x208] ;  /* 0x0000820000047ab9 */ /* 0x000fe20000000a00 */
[----:B------:R-:W-:Y:S01]  /*0040*/  ULDC.64 UR6, c[0x0][0x218] ;  /* 0x0000860000067ab9 */ /* 0x000fe20000000a00 */
[----:B------:R-:W3:Y:S01]  /*0050*/  S2R R3, SR_CTAID.X ;  /* 0x0000000000037919 */ /* 0x000ee20000002500 */
[----:B-1----:R-:W-:-:S05]  /*0060*/  IMAD.SHL.U32 R0, R0, 0x2, RZ ;  /* 0x0000000200007824 */ /* 0x002fca00078e00ff */
[----:B------:R-:W-:-:S05]  /*0070*/  LOP3.LUT R0, R0, 0x1fe, RZ, 0xc0, !PT ;  /* 0x000001fe00007812 */ /* 0x000fca00078ec0ff */
[----:B---3--:R-:W-:-:S05]  /*0080*/  IMAD R0, R3, 0x200, R0 ;  /* 0x0000020003007824 */ /* 0x008fca00078e0200 */
[----:B------:R-:W-:-:S04]  /*0090*/  SHF.R.S32.HI R9, RZ, 0x1f, R0 ;  /* 0x0000001fff097819 */ /* 0x000fc80000011400 */
[----:B------:R-:W-:-:S04]  /*00a0*/  LEA.HI R8, R9, R0, RZ, 0x6 ;  /* 0x0000000009087211 */ /* 0x000fc800078f30ff */
[--C-:B------:R-:W-:Y:S02]  /*00b0*/  SHF.R.S32.HI R6, RZ, 0x6, R8.reuse ;  /* 0x00000006ff067819 */ /* 0x100fe40000011408 */
[----:B------:R-:W-:-:S04]  /*00c0*/  SHF.R.S32.HI R3, RZ, 0x1f, R8 ;  /* 0x0000001fff037819 */ /* 0x000fc80000011408 */
[----:B------:R-:W-:-:S04]  /*00d0*/  LEA.HI R3, R3, R6, RZ, 0x9 ;  /* 0x0000000603037211 */ /* 0x000fc800078f48ff */
[----:B------:R-:W-:-:S05]  /*00e0*/  LOP3.LUT R3, R3, 0xfffffe00, RZ, 0xc0, !PT ;  /* 0xfffffe0003037812 */ /* 0x000fca00078ec0ff */
[----:B------:R-:W-:Y:S01]  /*00f0*/  IMAD.IADD R6, R6, 0x1, -R3 ;  /* 0x0000000106067824 */ /* 0x000fe200078e0a03 */
[----:B------:R-:W-:Y:S01]  /*0100*/  LEA.HI R10, R9, R0, RZ, 0xf ;  /* 0x00000000090a7211 */ /* 0x000fe200078f78ff */
[----:B------:R-:W1:Y:S02]  /*0110*/  LDC.64 R2, c[0x0][0x210] ;  /* 0x00008400ff027b82 */ /* 0x000e640000000a00 */
[----:B--2---:R-:W-:-:S05]  /*0120*/  IMAD.WIDE R4, R6, 0x4, R4 ;  /* 0x0000000406047825 */ /* 0x004fca00078e0204 */
[----:B------:R2:W3:Y:S01]  /*0130*/  LDG.E.EL R7, desc[UR4][R4.64] ;  /* 0x0000000404077981 */ /* 0x0004e2000c2e1900 */
[----:B------:R-:W-:Y:S02]  /*0140*/  LOP3.LUT R9, R8, 0xffffffc0, RZ, 0xc0, !PT ;  /* 0xffffffc008097812 */ /* 0x000fe400078ec0ff */
[----:B------:R-:W-:Y:S02]  /*0150*/  SHF.R.S32.HI R8, RZ, 0xf, R10 ;  /* 0x0000000fff087819 */ /* 0x000fe4000001140a */
[----:B------:R-:W-:Y:S01]  /*0160*/  LOP3.LUT R11, R10, 0xffff8000, RZ, 0xc0, !PT ;  /* 0xffff80000a0b7812 */ /* 0x000fe200078ec0ff */
[----:B------:R-:W-:Y:S02]  /*0170*/  IMAD.IADD R9, R0, 0x1, -R9 ;  /* 0x0000000100097824 */ /* 0x000fe400078e0a09 */
[----:B------:R-:W-:Y:S02]  /*0180*/  IMAD.SHL.U32 R12, R8, 0x800, RZ ;  /* 0x00000800080c7824 */ /* 0x000fe400078e00ff */
[----:B------:R-:W-:Y:S01]  /*0190*/  IMAD.SHL.U32 R10, R6, 0x40, RZ ;  /* 0x00000040060a7824 */ /* 0x000fe200078e00ff */
[----:B--2---:R-:W-:Y:S01]  /*01a0*/  SHF.R.S32.HI R4, RZ, 0x1f, R9 ;  /* 0x0000001fff047819 */ /* 0x004fe20000011409 */
[----:B------:R-:W-:Y:S01]  /*01b0*/  IMAD.IADD R11, R0, 0x1, -R11 ;  /* 0x00000001000b7824 */ /* 0x000fe200078e0a0b */
[----:B------:R-:W-:-:S02]  /*01c0*/  SHF.R.S32.HI R13, RZ, 0x1f, R12 ;  /* 0x0000001fff0d7819 */ /* 0x000fc4000001140c */
[----:B------:R-:W-:Y:S01]  /*01d0*/  IADD3 R5, P0, P1, R10, R9, R12 ;  /* 0x000000090a057210 */ /* 0x000fe2000791e00c */
[----:B------:R-:W-:Y:S01]  /*01e0*/  IMAD R11, R8, 0x7800, R11 ;  /* 0x00007800080b7824 */ /* 0x000fe200078e020b */
[----:B------:R-:W-:Y:S01]  /*01f0*/  SHF.R.S32.HI R10, RZ, 0x1f, R10 ;  /* 0x0000001fff0a7819 */ /* 0x000fe2000001140a */
[----:B------:R-:W2:Y:S01]  /*0200*/  LDC.64 R8, c[0x0][0x220] ;  /* 0x00008800ff087b82 */ /* 0x000ea20000000a00 */
[----:B------:R-:W-:Y:S01]  /*0210*/  LEA R18, P2, R5, UR6, 0x2 ;  /* 0x0000000605127c11 */ /* 0x000fe2000f8410ff */
[----:B-1----:R-:W-:Y:S01]  /*0220*/  IMAD.WIDE R16, R11, 0x4, R2 ;  /* 0x000000040b107825 */ /* 0x002fe200078e0202 */
[----:B------:R-:W-:Y:S02]  /*0230*/  IADD3.X R4, R10, R4, R13, P0, P1 ;  /* 0x000000040a047210 */ /* 0x000fe400007e240d */
[----:B------:R-:W-:Y:S02]  /*0240*/  CS2R R2, SRZ ;  /* 0x0000000000027805 */ /* 0x000fe4000001ff00 */
[----:B------:R-:W-:-:S02]  /*0250*/  ISETP.GE.AND P1, PT, R6, 0x1e0, PT ;  /* 0x000001e00600780c */ /* 0x000fc40003f26270 */
[----:B------:R-:W-:Y:S01]  /*0260*/  ISETP.GT.AND P0, PT, R6, 0x1df, PT ;  /* 0x000001df0600780c */ /* 0x000fe20003f04270 */
[----:B------:R-:W1:Y:S01]  /*0270*/  LDC.64 R12, c[0x0][0x230] ;  /* 0x00008c00ff0c7b82 */ /* 0x000e620000000a00 */
[----:B------:R-:W-:-:S07]  /*0280*/  LEA.HI.X R19, R5, UR7, R4, 0x2, P2 ;  /* 0x0000000705137c11 */ /* 0x000fce00090f1404 */
[----:B------:R-:W4:Y:S01]  /*0290*/  LDC.64 R10, c[0x0][0x238] ;  /* 0x00008e00ff0a7b82 */ /* 0x000f220000000a00 */
[----:B------:R-:W-:Y:S01]  /*02a0*/  CS2R R4, SRZ ;  /* 0x0000000000047805 */ /* 0x000fe2000001ff00 */
[----:B------:R-:W5:Y:S05]  /*02b0*/  @!P1 LDG.E.64 R2, desc[UR4][R16.64] ;  /* 0x0000000410029981 */ /* 0x000f6a000c1e1b00 */
[----:B------:R-:W5:Y:S01]  /*02c0*/  @P0 LDG.E.64 R4, desc[UR4][R18.64+-0x1e000] ;  /* 0xfe20000412040981 */ /* 0x000f62000c1e1b00 */
[----:B--2---:R-:W-:-:S06]  /*02d0*/  IMAD.WIDE R8, R6, 0x4, R8 ;  /* 0x0000000406087825 */ /* 0x004fcc00078e0208 */
[----:B------:R2:W5:Y:S01]  /*02e0*/  LDG.E.EL R8, desc[UR4][R8.64] ;  /* 0x0000000408087981 */ /* 0x000562000c2e1900 */
[----:B-1----:R-:W-:-:S06]  /*02f0*/  IMAD.WIDE R12, R6, 0x4, R12 ;  /* 0x00000004060c7825 */ /* 0x002fcc00078e020c */
[----:B------:R-:W5:Y:S01]  /*0300*/  LDG.E.EL R12, desc[UR4][R12.64] ;  /* 0x000000040c0c7981 */ /* 0x000f62000c2e1900 */
[----:B----4-:R-:W-:Y:S02]  /*0310*/  IMAD.WIDE R14, R6, 0x4, R10 ;  /* 0x00000004060e7825 */ /* 0x010fe400078e020a */
[----:B------:R-:W1:Y:S04]  /*0320*/  LDC.64 R10, c[0x0][0x240] ;  /* 0x00009000ff0a7b82 */ /* 0x000e680000000a00 */
[----:B------:R-:W4:Y:S01]  /*0330*/  LDG.E.EL R15, desc[UR4][R14.64] ;  /* 0x000000040e0f7981 */ /* 0x000f22000c2e1900 */
[----:B--2---:R-:W-:Y:S02]  /*0340*/  IMAD.MOV.U32 R9, RZ, RZ, 0x3e800000 ;  /* 0x3e800000ff097424 */ /* 0x004fe400078e00ff */
[----:B-1----:R-:W-:-:S04]  /*0350*/  IMAD.WIDE R10, R0, 0x4, R10 ;  /* 0x00000004000a7825 */ /* 0x002fc800078e020a */
[----:B---3--:R-:W-:Y:S02]  /*0360*/  FADD R20, R7, 9.9999997473787516356e-06 ;  /* 0x3727c5ac07147421 */ /* 0x008fe40000000000 */
[----:B------:R-:W1:Y:S02]  /*0370*/  LDC.64 R6, c[0x0][0x248] ;  /* 0x00009200ff067b82 */ /* 0x000e640000000a00 */
[----:B------:R-:W2:Y:S02]  /*0380*/  MUFU.SQRT R16, R20 ;  /* 0x0000001400107308 */ /* 0x000ea40000002000 */
[C---:B--2---:R-:W-:Y:S02]  /*0390*/  FSETP.GT.AND P2, PT, R16.reuse, 8.50705917302346158658e+37, PT ;  /* 0x7e8000001000780b */ /* 0x044fe40003f44000 */
[----:B------:R-:W-:-:S11]  /*03a0*/  FSETP.GEU.AND P3, PT, R16, 1.175494350822287508e-38, PT ;  /* 0x008000001000780b */ /* 0x000fd60003f6e000 */
[----:B------:R-:W-:-:S04]  /*03b0*/  @P2 FMUL R16, R16, 0.25 ;  /* 0x3e80000010102820 */ /* 0x000fc80000400000 */
[----:B------:R-:W-:-:S06]  /*03c0*/  @!P3 FMUL R16, R16, 16777216 ;  /* 0x4b8000001010b820 */ /* 0x000fcc0000400000 */
[----:B------:R-:W2:Y:S01]  /*03d0*/  MUFU.RCP R16, R16 ;  /* 0x0000001000107308 */ /* 0x000ea20000001000 */
[----:B------:R-:W-:Y:S02]  /*03e0*/  FSEL R9, R9, 1, P2 ;  /* 0x3f80000009097808 */ /* 0x000fe40001000000 */
[----:B-----5:R-:W-:Y:S02]  /*03f0*/  SEL R2, R2, RZ, !P1 ;  /* 0x000000ff02027207 */ /* 0x020fe40004800000 */
[----:B------:R-:W-:Y:S02]  /*0400*/  SEL R3, R3, RZ, !P1 ;  /* 0x000000ff03037207 */ /* 0x000fe40004800000 */
[----:B------:R-:W-:Y:S01]  /*0410*/  @P1 SEL R2, R4, RZ, P0 ;  /* 0x000000ff04021207 */ /* 0x000fe20000000000 */
[----:B------:R-:W-:Y:S01]  /*0420*/  @!P3 FMUL R9, R9, 16777216 ;  /* 0x4b8000000909b820 */ /* 0x000fe20000400000 */
[----:B------:R-:W-:-:S03]  /*0430*/  @P1 SEL R3, R5, RZ, P0 ;  /* 0x000000ff05031207 */ /* 0x000fc60000000000 */
[C---:B------:R-:W-:Y:S02]  /*0440*/  FADD R4, -R8.reuse, R2 ;  /* 0x0000000208047221 */ /* 0x040fe40000000100 */
[----:B------:R-:W-:Y:S01]  /*0450*/  FADD R8, -R8, R3 ;  /* 0x0000000308087221 */ /* 0x000fe20000000100 */
[----:B--2---:R-:W-:-:S04]  /*0460*/  FMUL R9, R16, R9 ;  /* 0x0000000910097220 */ /* 0x004fc80000400000 */
[-C--:B------:R-:W-:Y:S01]  /*0470*/  FMUL R4, R4, R9.reuse ;  /* 0x0000000904047220 */ /* 0x080fe20000400000 */
[----:B------:R-:W-:-:S03]  /*0480*/  FMUL R8, R8, R9 ;  /* 0x0000000908087220 */ /* 0x000fc60000400000 */
[C-C-:B----4-:R-:W-:Y:S01]  /*0490*/  FFMA R4, R12.reuse, R4, R15.reuse ;  /* 0x000000040c047223 */ /* 0x150fe2000000000f */
[----:B------:R-:W-:-:S04]  /*04a0*/  FFMA R8, R12, R8, R15 ;  /* 0x000000080c087223 */ /* 0x000fc8000000000f */
[----:B------:R-:W-:Y:S02]  /*04b0*/  FSETP.GEU.AND P0, PT, R4, RZ, PT ;  /* 0x000000ff0400720b */ /* 0x000fe40003f0e000 */
[----:B------:R-:W-:Y:S01]  /*04c0*/  FSETP.GEU.AND P1, PT, R8, RZ, PT ;  /* 0x000000ff0800720b */ /* 0x000fe20003f2e000 */
[----:B-1----:R-:W-:Y:S01]  /*04d0*/  IMAD.WIDE R6, R0, 0x4, R6 ;  /* 0x0000000400067825 */ /* 0x002fe200078e0206 */
[----:B------:R-:W-:Y:S02]  /*04e0*/  FSEL R4, R4, RZ, P0 ;  /* 0x000000ff04047208 */ /* 0x000fe40000000000 */
[----:B------:R-:W-:Y:S01]  /*04f0*/  FSEL R5, R8, RZ, P1 ;  /* 0x000000ff08057208 */ /* 0x000fe20000800000 */
[----:B------:R-:W-:Y:S04]  /*0500*/  STG.E.64 desc[UR4][R10.64], R2 ;  /* 0x000000020a007986 */ /* 0x000fe8000c101b04 */
[----:B------:R-:W-:Y:S01]  /*0510*/  STG.E.64 desc[UR4][R6.64], R4 ;  /* 0x0000000406007986 */ /* 0x000fe2000c101b04 */
[----:B------:R-:W-:Y:S05]  /*0520*/  EXIT ;  /* 0x000000000000794d */ /* 0x000fea0003800000 */
.L_x_0:
[----:B------:R-:W-:-:S00]  /*0530*/  BRA `(.L_x_0) ;  /* 0xfffffffc00fc7947 */ /* 0x000fc0000383ffff */
[----:B------:R-:W-:-:S00]  /*0540*/  NOP ;  /* 0x0000000000007918 */ /* 0x000fc00000000000 */
        /* <DEDUP_REMOVED lines=11> */
.L_x_1:


//--------------------- .nv.global.init           --------------------------
	.section	.nv.global.init,"aw",@progbits
.nv.global.init:
	.type		_$_str,@object
	.size		_$_str,(_$_str_$_2 - _$_str)
_$_str:
        /*0000*/ 	.byte	0x5f, 0x5f, 0x43, 0x55, 0x44, 0x41, 0x5f, 0x46, 0x54, 0x5a, 0x00
	.type		_$_str_$_2,@object
	.size		_$_str_$_2,(.L_1 - _$_str_$_2)
_$_str_$_2:
        /*000b*/ 	.byte	0x5f, 0x5f, 0x43, 0x55, 0x44, 0x41, 0x5f, 0x50, 0x52, 0x45, 0x43, 0x5f, 0x53, 0x51, 0x52, 0x54
        /*001b*/ 	.byte	0x00
.L_1:


//--------------------- .nv.constant0.triton_poi_fused__native_batch_norm_legit_no_training_cat_relu_23 --------------------------
	.section	.nv.constant0.triton_poi_fused__native_batch_norm_legit_no_training_cat_relu_23,"a",@progbits
	.sectionflags	@""
	.align	4
.nv.constant0.triton_poi_fused__native_batch_norm_legit_no_training_cat_relu_23:
	.zero		596
